//
// Generated by NVIDIA NVVM Compiler
//
// Compiler Build ID: CL-36424714
// Cuda compilation tools, release 13.0, V13.0.88
// Based on NVVM 20.0.0
//

.version 9.0
.target sm_100
.address_size 64

	// .globl	_Z10reduce_sumPiS_
// _ZZ10reduce_sumPiS_E4temp has been demoted

.visible .entry _Z10reduce_sumPiS_(
	.param .u64 .ptr .align 1 _Z10reduce_sumPiS__param_0,
	.param .u64 .ptr .align 1 _Z10reduce_sumPiS__param_1
)
{
	.reg .pred 	%p<17>;
	.reg .b32 	%r<57>;
	.reg .b64 	%rd<7>;
	// demoted variable
	.shared .align 4 .b8 _ZZ10reduce_sumPiS_E4temp[128];
	ld.param.u64 	%rd2, [_Z10reduce_sumPiS__param_0];
	ld.param.u64 	%rd3, [_Z10reduce_sumPiS__param_1];
	mov.u32 	%r1, %tid.x;
	mov.u32 	%r16, %ctaid.x;
	mov.u32 	%r2, %ntid.x;
	mad.lo.s32 	%r53, %r16, %r2, %r1;
	setp.gt.s32 	%p1, %r53, 33554431;
	mov.b32 	%r55, 0;
	@%p1 bra 	$L__BB0_3;
	mov.u32 	%r18, %nctaid.x;
	mul.lo.s32 	%r4, %r18, %r2;
	cvta.to.global.u64 	%rd1, %rd2;
	mov.b32 	%r55, 0;
$L__BB0_2:
	mul.wide.s32 	%rd4, %r53, 16;
	add.s64 	%rd5, %rd1, %rd4;
	ld.global.v4.u32 	{%r19, %r20, %r21, %r22}, [%rd5];
	add.s32 	%r23, %r19, %r55;
	add.s32 	%r24, %r23, %r20;
	add.s32 	%r25, %r24, %r21;
	add.s32 	%r55, %r25, %r22;
	add.s32 	%r53, %r53, %r4;
	setp.lt.s32 	%p2, %r53, 33554432;
	@%p2 bra 	$L__BB0_2;
$L__BB0_3:
	shfl.sync.down.b32	%r26|%p3, %r55, 16, 31, -1;
	add.s32 	%r27, %r26, %r55;
	shfl.sync.down.b32	%r28|%p4, %r27, 8, 31, -1;
	add.s32 	%r29, %r28, %r27;
	shfl.sync.down.b32	%r30|%p5, %r29, 4, 31, -1;
	add.s32 	%r31, %r30, %r29;
	shfl.sync.down.b32	%r32|%p6, %r31, 2, 31, -1;
	add.s32 	%r33, %r32, %r31;
	shfl.sync.down.b32	%r34|%p7, %r33, 1, 31, -1;
	add.s32 	%r10, %r34, %r33;
	and.b32  	%r11, %r1, 31;
	setp.ne.s32 	%p8, %r11, 0;
	@%p8 bra 	$L__BB0_5;
	shr.u32 	%r35, %r1, 3;
	mov.u32 	%r36, _ZZ10reduce_sumPiS_E4temp;
	add.s32 	%r37, %r36, %r35;
	st.shared.u32 	[%r37], %r10;
$L__BB0_5:
	bar.sync 	0;
	shr.u32 	%r39, %r2, 5;
	setp.ge.u32 	%p9, %r1, %r39;
	mov.b32 	%r56, 0;
	@%p9 bra 	$L__BB0_7;
	shl.b32 	%r40, %r11, 2;
	mov.u32 	%r41, _ZZ10reduce_sumPiS_E4temp;
	add.s32 	%r42, %r41, %r40;
	ld.shared.u32 	%r56, [%r42];
$L__BB0_7:
	setp.gt.u32 	%p10, %r1, 31;
	@%p10 bra 	$L__BB0_10;
	shfl.sync.down.b32	%r43|%p11, %r56, 16, 31, -1;
	add.s32 	%r44, %r43, %r56;
	shfl.sync.down.b32	%r45|%p12, %r44, 8, 31, -1;
	add.s32 	%r46, %r45, %r44;
	shfl.sync.down.b32	%r47|%p13, %r46, 4, 31, -1;
	add.s32 	%r48, %r47, %r46;
	shfl.sync.down.b32	%r49|%p14, %r48, 2, 31, -1;
	add.s32 	%r50, %r49, %r48;
	shfl.sync.down.b32	%r51|%p15, %r50, 1, 31, -1;
	add.s32 	%r14, %r51, %r50;
	setp.ne.s32 	%p16, %r1, 0;
	@%p16 bra 	$L__BB0_10;
	cvta.to.global.u64 	%rd6, %rd3;
	atom.global.add.u32 	%r52, [%rd6], %r14;
$L__BB0_10:
	ret;

}


// ===== COMPILED SASS (sm_100) =====

	.target	sm_100

	.elftype	@"ET_EXEC"


//--------------------- .note.nv.tkinfo           --------------------------
	.section	.note.nv.tkinfo,"",@"SHT_NOTE"
	.sectionflags	@"SHF_NOTE_NV_TKINFO"
	.tkinfo
        /*0018*/ 	.word	0x00000002
        /*0030*/ 	.string	""
        /*0030*/ 	.string	"ptxas"
        /*0030*/ 	.string	"Cuda compilation tools, release 13.0, V13.0.88"
        /*0030*/ 	.string	"Build cuda_13.0.r13.0/compiler.36424714_0"
        /*0030*/ 	.string	"-arch sm_100 -m 64 "



//--------------------- .note.nv.cuinfo           --------------------------
	.section	.note.nv.cuinfo,"",@"SHT_NOTE"
	.sectionflags	@"SHF_NOTE_NV_CUINFO"
        /*0018*/ 	.short	0x0002
        /*001a*/ 	.short	0x0064
        /*001c*/ 	.short	0x0082
	.zero		2


//--------------------- .nv.info                  --------------------------
	.section	.nv.info,"",@"SHT_CUDA_INFO"
	.align	4


	//----- nvinfo : EIATTR_REGCOUNT
	.align		4
        /*0000*/ 	.byte	0x04, 0x2f
        /*0002*/ 	.short	(.L_1 - .L_0)
	.align		4
.L_0:
        /*0004*/ 	.word	index@(_Z10reduce_sumPiS_)
        /*0008*/ 	.word	0x0000000e


	//----- nvinfo : EIATTR_FRAME_SIZE
	.align		4
.L_1:
        /*000c*/ 	.byte	0x04, 0x11
        /*000e*/ 	.short	(.L_3 - .L_2)
	.align		4
.L_2:
        /*0010*/ 	.word	index@(_Z10reduce_sumPiS_)
        /*0014*/ 	.word	0x00000000


	//----- nvinfo : EIATTR_MIN_STACK_SIZE
	.align		4
.L_3:
        /*0018*/ 	.byte	0x04, 0x12
        /*001a*/ 	.short	(.L_5 - .L_4)
	.align		4
.L_4:
        /*001c*/ 	.word	index@(_Z10reduce_sumPiS_)
        /*0020*/ 	.word	0x00000000
.L_5:


//--------------------- .nv.compat                --------------------------
	.section	.nv.compat,"",@"SHT_CUDA_COMPAT_INFO"
	.align	4
        /*0000*/ 	.byte	0x02, 0x09, 0x00, 0x00, 0x02, 0x02, 0x01, 0x00, 0x02, 0x05, 0x05, 0x00, 0x03, 0x07, 0x01, 0x01
        /*0010*/ 	.byte	0x02, 0x03, 0x00, 0x00, 0x02, 0x06, 0x01, 0x00, 0x04, 0x0b, 0x08, 0x00, 0x09, 0x00, 0x00, 0x00
        /*0020*/ 	.byte	0x00, 0x00, 0x00, 0x00


//--------------------- .nv.info._Z10reduce_sumPiS_ --------------------------
	.section	.nv.info._Z10reduce_sumPiS_,"",@"SHT_CUDA_INFO"
	.sectionflags	@""
	.align	4


	//----- nvinfo : EIATTR_CUDA_API_VERSION
	.align		4
        /*0000*/ 	.byte	0x04, 0x37
        /*0002*/ 	.short	(.L_7 - .L_6)
.L_6:
        /*0004*/ 	.word	0x00000082


	//----- nvinfo : EIATTR_KPARAM_INFO
	.align		4
.L_7:
        /*0008*/ 	.byte	0x04, 0x17
        /*000a*/ 	.short	(.L_9 - .L_8)
.L_8:
        /*000c*/ 	.word	0x00000000
        /*0010*/ 	.short	0x0001
        /*0012*/ 	.short	0x0008
        /*0014*/ 	.byte	0x00, 0xf5, 0x21, 0x00


	//----- nvinfo : EIATTR_KPARAM_INFO
	.align		4
.L_9:
        /*0018*/ 	.byte	0x04, 0x17
        /*001a*/ 	.short	(.L_11 - .L_10)
.L_10:
        /*001c*/ 	.word	0x00000000
        /*0020*/ 	.short	0x0000
        /*0022*/ 	.short	0x0000
        /*0024*/ 	.byte	0x00, 0xf5, 0x21, 0x00


	//----- nvinfo : EIATTR_SPARSE_MMA_MASK
	.align		4
.L_11:
        /*0028*/ 	.byte	0x03, 0x50
        /*002a*/ 	.short	0x0000


	//----- nvinfo : EIATTR_MAXREG_COUNT
	.align		4
        /*002c*/ 	.byte	0x03, 0x1b
        /*002e*/ 	.short	0x00ff


	//----- nvinfo : EIATTR_NUM_BARRIERS
	.align		4
        /*0030*/ 	.byte	0x02, 0x4c
        /*0032*/ 	.byte	0x01
	.zero		1


	//----- nvinfo : EIATTR_MERCURY_ISA_VERSION
	.align		4
        /*0034*/ 	.byte	0x03, 0x5f
        /*0036*/ 	.short	0x0101


	//----- nvinfo : EIATTR_COOP_GROUP_MASK_REGIDS
	.align		4
        /*0038*/ 	.byte	0x04, 0x29
        /*003a*/ 	.short	(.L_13 - .L_12)


	//   ....[0]....
.L_12:
        /*003c*/ 	.word	0xffffffff


	//   ....[1]....
        /*0040*/ 	.word	0xffffffff


	//   ....[2]....
        /*0044*/ 	.word	0xffffffff


	//   ....[3]....
        /*0048*/ 	.word	0xffffffff


	//   ....[4]....
        /*004c*/ 	.word	0xffffffff


	//   ....[5]....
        /*0050*/ 	.word	0xffffffff


	//   ....[6]....
        /*0054*/ 	.word	0xffffffff


	//   ....[7]....
        /*0058*/ 	.word	0xffffffff


	//   ....[8]....
        /*005c*/ 	.word	0xffffffff


	//   ....[9]....
        /*0060*/ 	.word	0xffffffff


	//----- nvinfo : EIATTR_COOP_GROUP_INSTR_OFFSETS
	.align		4
.L_13:
        /*0064*/ 	.byte	0x04, 0x28
        /*0066*/ 	.short	(.L_15 - .L_14)


	//   ....[0]....
.L_14:
        /*0068*/ 	.word	0x00000170


	//   ....[1]....
        /*006c*/ 	.word	0x000001f0


	//   ....[2]....
        /*0070*/ 	.word	0x00000230


	//   ....[3]....
        /*0074*/ 	.word	0x00000260


	//   ....[4]....
        /*0078*/ 	.word	0x000002b0


	//   ....[5]....
        /*007c*/ 	.word	0x00000320


	//   ....[6]....
        /*0080*/ 	.word	0x00000350


	//   ....[7]....
        /*0084*/ 	.word	0x00000370


	//   ....[8]....
        /*0088*/ 	.word	0x00000390


	//   ....[9]....
        /*008c*/ 	.word	0x000003b0


	//----- nvinfo : EIATTR_VRC_CTA_INIT_COUNT
	.align		4
.L_15:
        /*0090*/ 	.byte	0x02, 0x4a
	.zero		1
	.zero		1


	//----- nvinfo : EIATTR_EXIT_INSTR_OFFSETS
	.align		4
        /*0094*/ 	.byte	0x04, 0x1c
        /*0096*/ 	.short	(.L_17 - .L_16)


	//   ....[0]....
.L_16:
        /*0098*/ 	.word	0x00000310


	//   ....[1]....
        /*009c*/ 	.word	0x000003c0


	//   ....[2]....
        /*00a0*/ 	.word	0x00000400


	//----- nvinfo : EIATTR_CRS_STACK_SIZE
	.align		4
.L_17:
        /*00a4*/ 	.byte	0x04, 0x1e
        /*00a6*/ 	.short	(.L_19 - .L_18)
.L_18:
        /*00a8*/ 	.word	0x00000000


	//----- nvinfo : EIATTR_CBANK_PARAM_SIZE
	.align		4
.L_19:
        /*00ac*/ 	.byte	0x03, 0x19
        /*00ae*/ 	.short	0x0010


	//----- nvinfo : EIATTR_PARAM_CBANK
	.align		4
        /*00b0*/ 	.byte	0x04, 0x0a
        /*00b2*/ 	.short	(.L_21 - .L_20)
	.align		4
.L_20:
        /*00b4*/ 	.word	index@(.nv.constant0._Z10reduce_sumPiS_)
        /*00b8*/ 	.short	0x0380
        /*00ba*/ 	.short	0x0010


	//----- nvinfo : EIATTR_SW_WAR
	.align		4
.L_21:
        /*00bc*/ 	.byte	0x04, 0x36
        /*00be*/ 	.short	(.L_23 - .L_22)
.L_22:
        /*00c0*/ 	.word	0x00000008
.L_23:


//--------------------- .nv.callgraph             --------------------------
	.section	.nv.callgraph,"",@"SHT_CUDA_CALLGRAPH"
	.align	4
	.sectionentsize	8
	.align		4
        /*0000*/ 	.word	0x00000000
	.align		4
        /*0004*/ 	.word	0xffffffff
	.align		4
        /*0008*/ 	.word	0x00000000
	.align		4
        /*000c*/ 	.word	0xfffffffe
	.align		4
        /*0010*/ 	.word	0x00000000
	.align		4
        /*0014*/ 	.word	0xfffffffd
	.align		4
        /*0018*/ 	.word	0x00000000
	.align		4
        /*001c*/ 	.word	0xfffffffc


//--------------------- .text._Z10reduce_sumPiS_  --------------------------
	.section	.text._Z10reduce_sumPiS_,"ax",@progbits
	.align	128
        .global         _Z10reduce_sumPiS_
        .type           _Z10reduce_sumPiS_,@function
        .size           _Z10reduce_sumPiS_,(.L_x_4 - _Z10reduce_sumPiS_)
        .other          _Z10reduce_sumPiS_,@"STO_CUDA_ENTRY STV_DEFAULT"
_Z10reduce_sumPiS_:
.text._Z10reduce_sumPiS_:
[----:B------:R-:W-:Y:S01]  /*0000*/  LDC R1, c[0x0][0x37c] ;  /* 0x0000df00ff017b82 */ /* 0x000fe20000000800 */
[----:B------:R-:W0:Y:S07]  /*0010*/  S2R R0, SR_TID.X ;  /* 0x0000000000007919 */ /* 0x000e2e0000002100 */
[----:B------:R-:W0:Y:S01]  /*0020*/  S2UR UR4, SR_CTAID.X ;  /* 0x00000000000479c3 */ /* 0x000e220000002500 */
[----:B------:R-:W-:Y:S01]  /*0030*/  BSSY.RECONVERGENT B0, `(.L_x_0) ;  /* 0x0000013000007945 */ /* 0x000fe20003800200 */
[----:B------:R-:W-:-:S06]  /*0040*/  IMAD.MOV.U32 R8, RZ, RZ, RZ ;  /* 0x000000ffff087224 */ /* 0x000fcc00078e00ff */
[----:B------:R-:W0:Y:S02]  /*0050*/  LDC R11, c[0x0][0x360] ;  /* 0x0000d800ff0b7b82 */ /* 0x000e240000000800 */
[----:B0-----:R-:W-:Y:S01]  /*0060*/  IMAD R4, R11, UR4, R0 ;  /* 0x000000040b047c24 */ /* 0x001fe2000f8e0200 */
[----:B------:R-:W0:Y:S04]  /*0070*/  LDCU.64 UR4, c[0x0][0x358] ;  /* 0x00006b00ff0477ac */ /* 0x000e280008000a00 */
[----:B------:R-:W-:-:S13]  /*0080*/  ISETP.GT.AND P0, PT, R4, 0x1ffffff, PT ;  /* 0x01ffffff0400780c */ /* 0x000fda0003f04270 */
[----:B------:R-:W-:Y:S05]  /*0090*/  @P0 BRA `(.L_x_1) ;  /* 0x0000000000300947 */ /* 0x000fea0003800000 */
[----:B------:R-:W1:Y:S01]  /*00a0*/  LDC.64 R2, c[0x0][0x380] ;  /* 0x0000e000ff027b82 */ /* 0x000e620000000a00 */
[----:B------:R-:W2:Y:S01]  /*00b0*/  LDCU UR6, c[0x0][0x370] ;  /* 0x00006e00ff0677ac */ /* 0x000ea20008000800 */
[----:B------:R-:W-:Y:S02]  /*00c0*/  IMAD.MOV.U32 R9, RZ, RZ, R4 ;  /* 0x000000ffff097224 */ /* 0x000fe400078e0004 */
[----:B------:R-:W-:Y:S02]  /*00d0*/  IMAD.MOV.U32 R8, RZ, RZ, RZ ;  /* 0x000000ffff087224 */ /* 0x000fe400078e00ff */
[----:B--2---:R-:W-:-:S07]  /*00e0*/  IMAD R10, R11, UR6, RZ ;  /* 0x000000060b0a7c24 */ /* 0x004fce000f8e02ff */
.L_x_2:
[----:B-1----:R-:W-:-:S06]  /*00f0*/  IMAD.WIDE R4, R9, 0x10, R2 ;  /* 0x0000001009047825 */ /* 0x002fcc00078e0202 */
[----:B0-----:R-:W2:Y:S01]  /*0100*/  LDG.E.128 R4, desc[UR4][R4.64] ;  /* 0x0000000404047981 */ /* 0x001ea2000c1e1d00 */
[----:B------:R-:W-:-:S05]  /*0110*/  IMAD.IADD R9, R10, 0x1, R9 ;  /* 0x000000010a097824 */ /* 0x000fca00078e0209 */
[----:B------:R-:W-:Y:S02]  /*0120*/  ISETP.GE.AND P0, PT, R9, 0x2000000, PT ;  /* 0x020000000900780c */ /* 0x000fe40003f06270 */
[----:B--2---:R-:W-:-:S04]  /*0130*/  IADD3 R8, PT, PT, R5, R4, R8 ;  /* 0x0000000405087210 */ /* 0x004fc80007ffe008 */
[----:B------:R-:W-:-:S07]  /*0140*/  IADD3 R8, PT, PT, R7, R8, R6 ;  /* 0x0000000807087210 */ /* 0x000fce0007ffe006 */
[----:B------:R-:W-:Y:S05]  /*0150*/  @!P0 BRA `(.L_x_2) ;  /* 0xfffffffc00e48947 */ /* 0x000fea000383ffff */
.L_x_1:
[----:B0-----:R-:W-:Y:S05]  /*0160*/  BSYNC.RECONVERGENT B0 ;  /* 0x0000000000007941 */ /* 0x001fea0003800200 */
.L_x_0:
[----:B------:R-:W0:Y:S01]  /*0170*/  SHFL.DOWN PT, R3, R8, 0x10, 0x1f ;  /* 0x0a001f0008037f89 */ /* 0x000e2200000e0000 */
[----:B------:R-:W-:Y:S02]  /*0180*/  LOP3.LUT P0, R6, R0, 0x1f, RZ, 0xc0, !PT ;  /* 0x0000001f00067812 */ /* 0x000fe4000780c0ff */
[----:B------:R-:W-:-:S04]  /*0190*/  SHF.R.U32.HI R7, RZ, 0x5, R11 ;  /* 0x00000005ff077819 */ /* 0x000fc8000001160b */
[----:B------:R-:W-:-:S07]  /*01a0*/  ISETP.GE.U32.AND P1, PT, R0, R7, PT ;  /* 0x000000070000720c */ /* 0x000fce0003f26070 */
[----:B------:R-:W1:Y:S01]  /*01b0*/  @!P0 S2R R10, SR_CgaCtaId ;  /* 0x00000000000a8919 */ /* 0x000e620000008800 */
[----:B------:R-:W-:-:S05]  /*01c0*/  @!P0 MOV R7, 0x400 ;  /* 0x0000040000078802 */ /* 0x000fca0000000f00 */
[----:B------:R-:W2:Y:S01]  /*01d0*/  @!P1 S2R R9, SR_CgaCtaId ;  /* 0x0000000000099919 */ /* 0x000ea20000008800 */
[----:B0-----:R-:W-:-:S05]  /*01e0*/  IADD3 R3, PT, PT, R3, R8, RZ ;  /* 0x0000000803037210 */ /* 0x001fca0007ffe0ff */
[----:B------:R-:W0:Y:S01]  /*01f0*/  SHFL.DOWN PT, R2, R3, 0x8, 0x1f ;  /* 0x09001f0003027f89 */ /* 0x000e2200000e0000 */
[----:B-1----:R-:W-:-:S04]  /*0200*/  @!P0 LEA R7, R10, R7, 0x18 ;  /* 0x000000070a078211 */ /* 0x002fc800078ec0ff */
[----:B------:R-:W-:Y:S01]  /*0210*/  @!P0 LEA.HI R7, R0, R7, RZ, 0x1d ;  /* 0x0000000700078211 */ /* 0x000fe200078fe8ff */
[----:B0-----:R-:W-:-:S05]  /*0220*/  IMAD.IADD R2, R3, 0x1, R2 ;  /* 0x0000000103027824 */ /* 0x001fca00078e0202 */
[----:B------:R-:W0:Y:S02]  /*0230*/  SHFL.DOWN PT, R5, R2, 0x4, 0x1f ;  /* 0x08801f0002057f89 */ /* 0x000e2400000e0000 */
[----:B0-----:R-:W-:Y:S01]  /*0240*/  IMAD.IADD R5, R2, 0x1, R5 ;  /* 0x0000000102057824 */ /* 0x001fe200078e0205 */
[----:B------:R-:W-:-:S04]  /*0250*/  @!P1 MOV R2, 0x400 ;  /* 0x0000040000029802 */ /* 0x000fc80000000f00 */
[----:B------:R-:W0:Y:S01]  /*0260*/  SHFL.DOWN PT, R4, R5, 0x2, 0x1f ;  /* 0x08401f0005047f89 */ /* 0x000e2200000e0000 */
[----:B--2---:R-:W-:Y:S01]  /*0270*/  @!P1 LEA R9, R9, R2, 0x18 ;  /* 0x0000000209099211 */ /* 0x004fe200078ec0ff */
[----:B------:R-:W-:-:S04]  /*0280*/  IMAD.MOV.U32 R2, RZ, RZ, RZ ;  /* 0x000000ffff027224 */ /* 0x000fc800078e00ff */
[----:B------:R-:W-:Y:S02]  /*0290*/  @!P1 IMAD R6, R6, 0x4, R9 ;  /* 0x0000000406069824 */ /* 0x000fe400078e0209 */
[----:B0-----:R-:W-:-:S05]  /*02a0*/  IMAD.IADD R4, R5, 0x1, R4 ;  /* 0x0000000105047824 */ /* 0x001fca00078e0204 */
[----:B------:R-:W0:Y:S02]  /*02b0*/  SHFL.DOWN PT, R3, R4, 0x1, 0x1f ;  /* 0x08201f0004037f89 */ /* 0x000e2400000e0000 */
[----:B0-----:R-:W-:-:S05]  /*02c0*/  IADD3 R8, PT, PT, R4, R3, RZ ;  /* 0x0000000304087210 */ /* 0x001fca0007ffe0ff */
[----:B------:R0:W-:Y:S01]  /*02d0*/  @!P0 STS [R7], R8 ;  /* 0x0000000807008388 */ /* 0x0001e20000000800 */
[----:B------:R-:W-:Y:S01]  /*02e0*/  BAR.SYNC.DEFER_BLOCKING 0x0 ;  /* 0x0000000000007b1d */ /* 0x000fe20000010000 */
[----:B------:R-:W-:-:S05]  /*02f0*/  ISETP.GT.U32.AND P0, PT, R0, 0x1f, PT ;  /* 0x0000001f0000780c */ /* 0x000fca0003f04070 */
[----:B------:R0:W1:Y:S08]  /*0300*/  @!P1 LDS R2, [R6] ;  /* 0x0000000006029984 */ /* 0x0000700000000800 */
[----:B0-----:R-:W-:Y:S05]  /*0310*/  @P0 EXIT ;  /* 0x000000000000094d */ /* 0x001fea0003800000 */
[----:B-1----:R-:W0:Y:S01]  /*0320*/  SHFL.DOWN PT, R3, R2, 0x10, 0x1f ;  /* 0x0a001f0002037f89 */ /* 0x002e2200000e0000 */
[----:B------:R-:W-:Y:S02]  /*0330*/  ISETP.NE.AND P0, PT, R0, RZ, PT ;  /* 0x000000ff0000720c */ /* 0x000fe40003f05270 */
[----:B0-----:R-:W-:-:S05]  /*0340*/  IADD3 R3, PT, PT, R3, R2, RZ ;  /* 0x0000000203037210 */ /* 0x001fca0007ffe0ff */
[----:B------:R-:W0:Y:S02]  /*0350*/  SHFL.DOWN PT, R4, R3, 0x8, 0x1f ;  /* 0x09001f0003047f89 */ /* 0x000e2400000e0000 */
[----:B0-----:R-:W-:-:S05]  /*0360*/  IMAD.IADD R4, R3, 0x1, R4 ;  /* 0x0000000103047824 */ /* 0x001fca00078e0204 */
[----:B------:R-:W0:Y:S02]  /*0370*/  SHFL.DOWN PT, R5, R4, 0x4, 0x1f ;  /* 0x08801f0004057f89 */ /* 0x000e2400000e0000 */
[----:B0-----:R-:W-:-:S05]  /*0380*/  IMAD.IADD R5, R4, 0x1, R5 ;  /* 0x0000000104057824 */ /* 0x001fca00078e0205 */
[----:B------:R-:W0:Y:S02]  /*0390*/  SHFL.DOWN PT, R6, R5, 0x2, 0x1f ;  /* 0x08401f0005067f89 */ /* 0x000e2400000e0000 */
[----:B0-----:R-:W-:-:S05]  /*03a0*/  IADD3 R6, PT, PT, R5, R6, RZ ;  /* 0x0000000605067210 */ /* 0x001fca0007ffe0ff */
[----:B------:R0:W1:Y:S01]  /*03b0*/  SHFL.DOWN PT, R7, R6, 0x1, 0x1f ;  /* 0x08201f0006077f89 */ /* 0x00006200000e0000 */
[----:B------:R-:W-:Y:S05]  /*03c0*/  @P0 EXIT ;  /* 0x000000000000094d */ /* 0x000fea0003800000 */
[----:B------:R-:W2:Y:S01]  /*03d0*/  LDC.64 R2, c[0x0][0x388] ;  /* 0x0000e200ff027b82 */ /* 0x000ea20000000a00 */
[----:B-1----:R-:W-:-:S05]  /*03e0*/  IMAD.IADD R7, R6, 0x1, R7 ;  /* 0x0000000106077824 */ /* 0x002fca00078e0207 */
[----:B--2---:R-:W-:Y:S01]  /*03f0*/  REDG.E.ADD.STRONG.GPU desc[UR4][R2.64], R7 ;  /* 0x000000070200798e */ /* 0x004fe2000c12e104 */
[----:B------:R-:W-:Y:S05]  /*0400*/  EXIT ;  /* 0x000000000000794d */ /* 0x000fea0003800000 */
.L_x_3:
[----:B------:R-:W-:-:S00]  /*0410*/  BRA `(.L_x_3) ;  /* 0xfffffffc00fc7947 */ /* 0x000fc0000383ffff */
[----:B------:R-:W-:-:S00]  /*0420*/  NOP ;  /* 0x0000000000007918 */ /* 0x000fc00000000000 */
        /* <DEDUP_REMOVED lines=13> */
.L_x_4:


//--------------------- .nv.shared._Z10reduce_sumPiS_ --------------------------
	.section	.nv.shared._Z10reduce_sumPiS_,"aw",@nobits
	.sectionflags	@""
	.align	4
.nv.shared._Z10reduce_sumPiS_:
	.zero		1152


//--------------------- .nv.shared.reserved.0     --------------------------
	.section	.nv.shared.reserved.0,"aw",@nobits
	.weak		__nv_reservedSMEM_offset_0_alias
	.size		__nv_reservedSMEM_offset_0_alias, 0, 64
	.other		__nv_reservedSMEM_offset_0_alias,@"STO_CUDA_RESERVED_SHARED STV_DEFAULT"
__nv_reservedSMEM_offset_0_alias:
	.zero		0
	.zero		64


//--------------------- .nv.constant0._Z10reduce_sumPiS_ --------------------------
	.section	.nv.constant0._Z10reduce_sumPiS_,"a",@progbits
	.sectionflags	@""
	.align	4
.nv.constant0._Z10reduce_sumPiS_:
	.zero		912


//--------------------- SYMBOLS --------------------------

	.type		.nv.reservedSmem.offset0,@object
	.size		.nv.reservedSmem.offset0,0x4
	.type		.nv.reservedSmem.cap,@object
	.size		.nv.reservedSmem.cap,0x4
